//
// Generated by NVIDIA NVVM Compiler
//
// Compiler Build ID: CL-36424714
// Cuda compilation tools, release 13.0, V13.0.88
// Based on NVVM 20.0.0
//

.version 9.0
.target sm_100
.address_size 64

	// .globl	_Z3addPfS_S_i
.extern .func  (.param .b32 func_retval0) vprintf
(
	.param .b64 vprintf_param_0,
	.param .b64 vprintf_param_1
)
;
.global .align 1 .b8 $str[59] = {116, 104, 114, 101, 97, 100, 73, 100, 120, 46, 120, 58, 37, 100, 32, 43, 32, 98, 108, 111, 99, 107, 73, 100, 120, 46, 120, 58, 37, 100, 32, 42, 32, 98, 108, 111, 99, 107, 68, 105, 109, 46, 120, 58, 37, 100, 32, 61, 32, 105, 110, 100, 101, 120, 58, 37, 100, 10};
.global .align 1 .b8 $str$1[42] = {98, 108, 111, 99, 107, 68, 105, 109, 46, 120, 58, 37, 100, 32, 42, 32, 103, 114, 105, 100, 68, 105, 109, 46, 120, 58, 37, 100, 32, 61, 32, 115, 116, 114, 105, 100, 101, 58, 37, 100, 10};

.visible .entry _Z3addPfS_S_i(
	.param .u64 .ptr .align 1 _Z3addPfS_S_i_param_0,
	.param .u64 .ptr .align 1 _Z3addPfS_S_i_param_1,
	.param .u64 .ptr .align 1 _Z3addPfS_S_i_param_2,
	.param .u32 _Z3addPfS_S_i_param_3
)
{
	.local .align 16 .b8 	__local_depot0[16];
	.reg .b64 	%SP;
	.reg .b64 	%SPL;
	.reg .pred 	%p<2>;
	.reg .b32 	%r<12>;
	.reg .b32 	%f<4>;
	.reg .b64 	%rd<17>;

	mov.u64 	%SPL, __local_depot0;
	cvta.local.u64 	%SP, %SPL;
	ld.param.u64 	%rd1, [_Z3addPfS_S_i_param_0];
	ld.param.u64 	%rd2, [_Z3addPfS_S_i_param_1];
	ld.param.u64 	%rd3, [_Z3addPfS_S_i_param_2];
	mov.u32 	%r1, %tid.x;
	mov.u32 	%r2, %ctaid.x;
	mov.u32 	%r3, %ntid.x;
	mad.lo.s32 	%r4, %r2, %r3, %r1;
	and.b32  	%r5, %r4, 1048575;
	setp.ne.s32 	%p1, %r5, 0;
	@%p1 bra 	$L__BB0_2;
	mov.u32 	%r6, %nctaid.x;
	add.u64 	%rd4, %SP, 0;
	add.u64 	%rd5, %SPL, 0;
	st.local.v4.u32 	[%rd5], {%r1, %r2, %r3, %r4};
	mov.u64 	%rd6, $str;
	cvta.global.u64 	%rd7, %rd6;
	{ // callseq 0, 0
	.param .b64 param0;
	st.param.b64 	[param0], %rd7;
	.param .b64 param1;
	st.param.b64 	[param1], %rd4;
	.param .b32 retval0;
	call.uni (retval0), 
	vprintf, 
	(
	param0, 
	param1
	);
	ld.param.b32 	%r7, [retval0];
	} // callseq 0
	st.local.v2.u32 	[%rd5], {%r3, %r6};
	mul.lo.s32 	%r9, %r3, %r6;
	st.local.u32 	[%rd5+8], %r9;
	mov.u64 	%rd8, $str$1;
	cvta.global.u64 	%rd9, %rd8;
	{ // callseq 1, 0
	.param .b64 param0;
	st.param.b64 	[param0], %rd9;
	.param .b64 param1;
	st.param.b64 	[param1], %rd4;
	.param .b32 retval0;
	call.uni (retval0), 
	vprintf, 
	(
	param0, 
	param1
	);
	ld.param.b32 	%r10, [retval0];
	} // callseq 1
$L__BB0_2:
	cvta.to.global.u64 	%rd10, %rd1;
	cvta.to.global.u64 	%rd11, %rd2;
	cvta.to.global.u64 	%rd12, %rd3;
	mul.wide.s32 	%rd13, %r4, 4;
	add.s64 	%rd14, %rd10, %rd13;
	ld.global.f32 	%f1, [%rd14];
	add.s64 	%rd15, %rd11, %rd13;
	ld.global.f32 	%f2, [%rd15];
	add.f32 	%f3, %f1, %f2;
	add.s64 	%rd16, %rd12, %rd13;
	st.global.f32 	[%rd16], %f3;
	ret;

}


// ===== COMPILED SASS (sm_100) =====

	.target	sm_100

	.elftype	@"ET_EXEC"


//--------------------- .note.nv.tkinfo           --------------------------
	.section	.note.nv.tkinfo,"",@"SHT_NOTE"
	.sectionflags	@"SHF_NOTE_NV_TKINFO"
	.tkinfo
        /*0018*/ 	.word	0x00000002
        /*0030*/ 	.string	""
        /*0030*/ 	.string	"ptxas"
        /*0030*/ 	.string	"Cuda compilation tools, release 13.0, V13.0.88"
        /*0030*/ 	.string	"Build cuda_13.0.r13.0/compiler.36424714_0"
        /*0030*/ 	.string	"-arch sm_100 -m 64 "



//--------------------- .note.nv.cuinfo           --------------------------
	.section	.note.nv.cuinfo,"",@"SHT_NOTE"
	.sectionflags	@"SHF_NOTE_NV_CUINFO"
        /*0018*/ 	.short	0x0002
        /*001a*/ 	.short	0x0064
        /*001c*/ 	.short	0x0082
	.zero		2


//--------------------- .nv.info                  --------------------------
	.section	.nv.info,"",@"SHT_CUDA_INFO"
	.align	4


	//----- nvinfo : EIATTR_REGCOUNT
	.align		4
        /*0000*/ 	.byte	0x04, 0x2f
        /*0002*/ 	.short	(.L_3 - .L_2)
	.align		4
.L_2:
        /*0004*/ 	.word	index@(_Z3addPfS_S_i)
        /*0008*/ 	.word	0x0000001c


	//----- nvinfo : EIATTR_FRAME_SIZE
	.align		4
.L_3:
        /*000c*/ 	.byte	0x04, 0x11
        /*000e*/ 	.short	(.L_5 - .L_4)
	.align		4
.L_4:
        /*0010*/ 	.word	index@(_Z3addPfS_S_i)
        /*0014*/ 	.word	0x00000010


	//----- nvinfo : EIATTR_MIN_STACK_SIZE
	.align		4
.L_5:
        /*0018*/ 	.byte	0x04, 0x12
        /*001a*/ 	.short	(.L_7 - .L_6)
	.align		4
.L_6:
        /*001c*/ 	.word	index@(_Z3addPfS_S_i)
        /*0020*/ 	.word	0x00000010
.L_7:


//--------------------- .nv.compat                --------------------------
	.section	.nv.compat,"",@"SHT_CUDA_COMPAT_INFO"
	.align	4
        /*0000*/ 	.byte	0x02, 0x09, 0x00, 0x00, 0x02, 0x02, 0x01, 0x00, 0x02, 0x05, 0x05, 0x00, 0x03, 0x07, 0x01, 0x01
        /*0010*/ 	.byte	0x02, 0x03, 0x00, 0x00, 0x02, 0x06, 0x01, 0x00, 0x04, 0x0b, 0x08, 0x00, 0x09, 0x00, 0x00, 0x00
        /*0020*/ 	.byte	0x00, 0x00, 0x00, 0x00


//--------------------- .nv.info._Z3addPfS_S_i    --------------------------
	.section	.nv.info._Z3addPfS_S_i,"",@"SHT_CUDA_INFO"
	.sectionflags	@""
	.align	4


	//----- nvinfo : EIATTR_CUDA_API_VERSION
	.align		4
        /*0000*/ 	.byte	0x04, 0x37
        /*0002*/ 	.short	(.L_9 - .L_8)
.L_8:
        /*0004*/ 	.word	0x00000082


	//----- nvinfo : EIATTR_KPARAM_INFO
	.align		4
.L_9:
        /*0008*/ 	.byte	0x04, 0x17
        /*000a*/ 	.short	(.L_11 - .L_10)
.L_10:
        /*000c*/ 	.word	0x00000000
        /*0010*/ 	.short	0x0003
        /*0012*/ 	.short	0x0018
        /*0014*/ 	.byte	0x00, 0xf0, 0x11, 0x00


	//----- nvinfo : EIATTR_KPARAM_INFO
	.align		4
.L_11:
        /*0018*/ 	.byte	0x04, 0x17
        /*001a*/ 	.short	(.L_13 - .L_12)
.L_12:
        /*001c*/ 	.word	0x00000000
        /*0020*/ 	.short	0x0002
        /*0022*/ 	.short	0x0010
        /*0024*/ 	.byte	0x00, 0xf5, 0x21, 0x00


	//----- nvinfo : EIATTR_KPARAM_INFO
	.align		4
.L_13:
        /*0028*/ 	.byte	0x04, 0x17
        /*002a*/ 	.short	(.L_15 - .L_14)
.L_14:
        /*002c*/ 	.word	0x00000000
        /*0030*/ 	.short	0x0001
        /*0032*/ 	.short	0x0008
        /*0034*/ 	.byte	0x00, 0xf5, 0x21, 0x00


	//----- nvinfo : EIATTR_KPARAM_INFO
	.align		4
.L_15:
        /*0038*/ 	.byte	0x04, 0x17
        /*003a*/ 	.short	(.L_17 - .L_16)
.L_16:
        /*003c*/ 	.word	0x00000000
        /*0040*/ 	.short	0x0000
        /*0042*/ 	.short	0x0000
        /*0044*/ 	.byte	0x00, 0xf5, 0x21, 0x00


	//----- nvinfo : EIATTR_SPARSE_MMA_MASK
	.align		4
.L_17:
        /*0048*/ 	.byte	0x03, 0x50
        /*004a*/ 	.short	0x0000


	//----- nvinfo : EIATTR_MAXREG_COUNT
	.align		4
        /*004c*/ 	.byte	0x03, 0x1b
        /*004e*/ 	.short	0x00ff


	//----- nvinfo : EIATTR_EXTERNS
	.align		4
        /*0050*/ 	.byte	0x04, 0x0f
        /*0052*/ 	.short	(.L_19 - .L_18)


	//   ....[0]....
	.align		4
.L_18:
        /*0054*/ 	.word	index@(vprintf)


	//----- nvinfo : EIATTR_MERCURY_ISA_VERSION
	.align		4
.L_19:
        /*0058*/ 	.byte	0x03, 0x5f
        /*005a*/ 	.short	0x0101


	//----- nvinfo : EIATTR_VRC_CTA_INIT_COUNT
	.align		4
        /*005c*/ 	.byte	0x02, 0x4a
	.zero		1
	.zero		1


	//----- nvinfo : EIATTR_SYSCALL_OFFSETS
	.align		4
        /*0060*/ 	.byte	0x04, 0x46
        /*0062*/ 	.short	(.L_21 - .L_20)


	//   ....[0]....
.L_20:
        /*0064*/ 	.word	0x00000180


	//   ....[1]....
        /*0068*/ 	.word	0x00000240


	//----- nvinfo : EIATTR_EXIT_INSTR_OFFSETS
	.align		4
.L_21:
        /*006c*/ 	.byte	0x04, 0x1c
        /*006e*/ 	.short	(.L_23 - .L_22)


	//   ....[0]....
.L_22:
        /*0070*/ 	.word	0x00000300


	//----- nvinfo : EIATTR_CRS_STACK_SIZE
	.align		4
.L_23:
        /*0074*/ 	.byte	0x04, 0x1e
        /*0076*/ 	.short	(.L_25 - .L_24)
.L_24:
        /*0078*/ 	.word	0x00000000


	//----- nvinfo : EIATTR_CBANK_PARAM_SIZE
	.align		4
.L_25:
        /*007c*/ 	.byte	0x03, 0x19
        /*007e*/ 	.short	0x001c


	//----- nvinfo : EIATTR_PARAM_CBANK
	.align		4
        /*0080*/ 	.byte	0x04, 0x0a
        /*0082*/ 	.short	(.L_27 - .L_26)
	.align		4
.L_26:
        /*0084*/ 	.word	index@(.nv.constant0._Z3addPfS_S_i)
        /*0088*/ 	.short	0x0380
        /*008a*/ 	.short	0x001c


	//----- nvinfo : EIATTR_SW_WAR
	.align		4
.L_27:
        /*008c*/ 	.byte	0x04, 0x36
        /*008e*/ 	.short	(.L_29 - .L_28)
.L_28:
        /*0090*/ 	.word	0x00000008
.L_29:


//--------------------- .nv.callgraph             --------------------------
	.section	.nv.callgraph,"",@"SHT_CUDA_CALLGRAPH"
	.align	4
	.sectionentsize	8
	.align		4
        /*0000*/ 	.word	0x00000000
	.align		4
        /*0004*/ 	.word	0xffffffff
	.align		4
        /*0008*/ 	.word	index@(_Z3addPfS_S_i)
	.align		4
        /*000c*/ 	.word	index@(vprintf)
	.align		4
        /*0010*/ 	.word	0x00000000
	.align		4
        /*0014*/ 	.word	0xfffffffe
	.align		4
        /*0018*/ 	.word	0x00000000
	.align		4
        /*001c*/ 	.word	0xfffffffd
	.align		4
        /*0020*/ 	.word	0x00000000
	.align		4
        /*0024*/ 	.word	0xfffffffc


//--------------------- .nv.constant4             --------------------------
	.section	.nv.constant4,"a",@progbits
	.align	8
	.align		8
.nv.constant4:
        /*0000*/ 	.dword	vprintf
	.align		8
        /*0008*/ 	.dword	$str
	.align		8
        /*0010*/ 	.dword	$str$1


//--------------------- .text._Z3addPfS_S_i       --------------------------
	.section	.text._Z3addPfS_S_i,"ax",@progbits
	.align	128
        .global         _Z3addPfS_S_i
        .type           _Z3addPfS_S_i,@function
        .size           _Z3addPfS_S_i,(.L_x_4 - _Z3addPfS_S_i)
        .other          _Z3addPfS_S_i,@"STO_CUDA_ENTRY STV_DEFAULT"
_Z3addPfS_S_i:
.text._Z3addPfS_S_i:
[----:B------:R-:W0:Y:S01]  /*0000*/  LDC R1, c[0x0][0x37c] ;  /* 0x0000df00ff017b82 */ /* 0x000e220000000800 */
[----:B------:R-:W1:Y:S01]  /*0010*/  S2R R16, SR_TID.X ;  /* 0x0000000000107919 */ /* 0x000e620000002100 */
[----:B------:R-:W2:Y:S06]  /*0020*/  LDCU UR5, c[0x0][0x2fc] ;  /* 0x00005f80ff0577ac */ /* 0x000eac0008000800 */
[----:B------:R-:W1:Y:S01]  /*0030*/  LDC R18, c[0x0][0x360] ;  /* 0x0000d800ff127b82 */ /* 0x000e620000000800 */
[----:B0-----:R-:W-:Y:S01]  /*0040*/  IADD3 R1, PT, PT, R1, -0x10, RZ ;  /* 0xfffffff001017810 */ /* 0x001fe20007ffe0ff */
[----:B------:R-:W1:Y:S01]  /*0050*/  S2R R17, SR_CTAID.X ;  /* 0x0000000000117919 */ /* 0x000e620000002500 */
[----:B------:R-:W0:Y:S01]  /*0060*/  LDCU UR4, c[0x0][0x2f8] ;  /* 0x00005f00ff0477ac */ /* 0x000e220008000800 */
[----:B------:R-:W-:Y:S01]  /*0070*/  BSSY.RECONVERGENT B6, `(.L_x_0) ;  /* 0x000001e000067945 */ /* 0x000fe20003800200 */
[----:B------:R-:W3:Y:S01]  /*0080*/  LDCU.64 UR36, c[0x0][0x358] ;  /* 0x00006b00ff2477ac */ /* 0x000ee20008000a00 */
[----:B0-----:R-:W-:-:S04]  /*0090*/  IADD3 R2, P1, PT, R1, UR4, RZ ;  /* 0x0000000401027c10 */ /* 0x001fc8000ff3e0ff */
[----:B--2---:R-:W-:Y:S01]  /*00a0*/  IADD3.X R22, PT, PT, RZ, UR5, RZ, P1, !PT ;  /* 0x00000005ff167c10 */ /* 0x004fe20008ffe4ff */
[----:B-1----:R-:W-:-:S05]  /*00b0*/  IMAD R19, R17, R18, R16 ;  /* 0x0000001211137224 */ /* 0x002fca00078e0210 */
[----:B------:R-:W-:-:S13]  /*00c0*/  LOP3.LUT P0, RZ, R19, 0xfffff, RZ, 0xc0, !PT ;  /* 0x000fffff13ff7812 */ /* 0x000fda000780c0ff */
[----:B---3--:R-:W-:Y:S05]  /*00d0*/  @P0 BRA `(.L_x_1) ;  /* 0x00000000005c0947 */ /* 0x008fea0003800000 */
[----:B------:R-:W-:Y:S01]  /*00e0*/  MOV R23, 0x0 ;  /* 0x0000000000177802 */ /* 0x000fe20000000f00 */
[----:B------:R0:W-:Y:S01]  /*00f0*/  STL.128 [R1], R16 ;  /* 0x0000001001007387 */ /* 0x0001e20000100c00 */
[----:B------:R-:W1:Y:S01]  /*0100*/  LDC R25, c[0x0][0x370] ;  /* 0x0000dc00ff197b82 */ /* 0x000e620000000800 */
[----:B------:R-:W2:Y:S01]  /*0110*/  LDCU.64 UR4, c[0x4][0x8] ;  /* 0x01000100ff0477ac */ /* 0x000ea20008000a00 */
[----:B------:R-:W-:Y:S01]  /*0120*/  IMAD.MOV.U32 R6, RZ, RZ, R2 ;  /* 0x000000ffff067224 */ /* 0x000fe200078e0002 */
[----:B------:R-:W-:-:S05]  /*0130*/  MOV R7, R22 ;  /* 0x0000001600077202 */ /* 0x000fca0000000f00 */
[----:B------:R0:W3:Y:S01]  /*0140*/  LDC.64 R8, c[0x4][R23] ;  /* 0x0100000017087b82 */ /* 0x0000e20000000a00 */
[----:B--2---:R-:W-:Y:S01]  /*0150*/  IMAD.U32 R4, RZ, RZ, UR4 ;  /* 0x00000004ff047e24 */ /* 0x004fe2000f8e00ff */
[----:B0-----:R-:W-:-:S07]  /*0160*/  MOV R5, UR5 ;  /* 0x0000000500057c02 */ /* 0x001fce0008000f00 */
[----:B------:R-:W-:-:S07]  /*0170*/  LEPC R20, `(.L_x_2) ;  /* 0x000000001014794e */ /* 0x000fce0000000000 */
[----:B-1-3--:R-:W-:Y:S05]  /*0180*/  CALL.ABS.NOINC R8 ;  /* 0x0000000008007343 */ /* 0x00afea0003c00000 */
.L_x_2:
[----:B------:R-:W-:Y:S01]  /*0190*/  IMAD.MOV.U32 R24, RZ, RZ, R18 ;  /* 0x000000ffff187224 */ /* 0x000fe200078e0012 */
[----:B------:R0:W1:Y:S01]  /*01a0*/  LDC.64 R8, c[0x4][R23] ;  /* 0x0100000017087b82 */ /* 0x0000620000000a00 */
[----:B------:R-:W-:Y:S01]  /*01b0*/  IMAD R0, R18, R25, RZ ;  /* 0x0000001912007224 */ /* 0x000fe200078e02ff */
[----:B------:R-:W2:Y:S01]  /*01c0*/  LDCU.64 UR4, c[0x4][0x10] ;  /* 0x01000200ff0477ac */ /* 0x000ea20008000a00 */
[----:B------:R-:W-:Y:S01]  /*01d0*/  MOV R6, R2 ;  /* 0x0000000200067202 */ /* 0x000fe20000000f00 */
[----:B------:R0:W-:Y:S01]  /*01e0*/  STL.64 [R1], R24 ;  /* 0x0000001801007387 */ /* 0x0001e20000100a00 */
[----:B------:R-:W-:-:S03]  /*01f0*/  IMAD.MOV.U32 R7, RZ, RZ, R22 ;  /* 0x000000ffff077224 */ /* 0x000fc600078e0016 */
[----:B------:R0:W-:Y:S01]  /*0200*/  STL [R1+0x8], R0 ;  /* 0x0000080001007387 */ /* 0x0001e20000100800 */
[----:B--2---:R-:W-:Y:S01]  /*0210*/  MOV R4, UR4 ;  /* 0x0000000400047c02 */ /* 0x004fe20008000f00 */
[----:B0-----:R-:W-:-:S07]  /*0220*/  IMAD.U32 R5, RZ, RZ, UR5 ;  /* 0x00000005ff057e24 */ /* 0x001fce000f8e00ff */
[----:B------:R-:W-:-:S07]  /*0230*/  LEPC R20, `(.L_x_1) ;  /* 0x000000001014794e */ /* 0x000fce0000000000 */
[----:B-1----:R-:W-:Y:S05]  /*0240*/  CALL.ABS.NOINC R8 ;  /* 0x0000000008007343 */ /* 0x002fea0003c00000 */
.L_x_1:
[----:B------:R-:W-:Y:S05]  /*0250*/  BSYNC.RECONVERGENT B6 ;  /* 0x0000000000067941 */ /* 0x000fea0003800200 */
.L_x_0:
[----:B------:R-:W0:Y:S08]  /*0260*/  LDC.64 R2, c[0x0][0x380] ;  /* 0x0000e000ff027b82 */ /* 0x000e300000000a00 */
[----:B------:R-:W1:Y:S08]  /*0270*/  LDC.64 R4, c[0x0][0x388] ;  /* 0x0000e200ff047b82 */ /* 0x000e700000000a00 */
[----:B------:R-:W2:Y:S01]  /*0280*/  LDC.64 R6, c[0x0][0x390] ;  /* 0x0000e400ff067b82 */ /* 0x000ea20000000a00 */
[----:B0-----:R-:W-:-:S06]  /*0290*/  IMAD.WIDE R2, R19, 0x4, R2 ;  /* 0x0000000413027825 */ /* 0x001fcc00078e0202 */
[----:B------:R-:W3:Y:S01]  /*02a0*/  LDG.E R2, desc[UR36][R2.64] ;  /* 0x0000002402027981 */ /* 0x000ee2000c1e1900 */
[----:B-1----:R-:W-:-:S06]  /*02b0*/  IMAD.WIDE R4, R19, 0x4, R4 ;  /* 0x0000000413047825 */ /* 0x002fcc00078e0204 */
[----:B------:R-:W3:Y:S01]  /*02c0*/  LDG.E R5, desc[UR36][R4.64] ;  /* 0x0000002404057981 */ /* 0x000ee2000c1e1900 */
[----:B--2---:R-:W-:-:S04]  /*02d0*/  IMAD.WIDE R6, R19, 0x4, R6 ;  /* 0x0000000413067825 */ /* 0x004fc800078e0206 */
[----:B---3--:R-:W-:-:S05]  /*02e0*/  FADD R9, R2, R5 ;  /* 0x0000000502097221 */ /* 0x008fca0000000000 */
[----:B------:R-:W-:Y:S01]  /*02f0*/  STG.E desc[UR36][R6.64], R9 ;  /* 0x0000000906007986 */ /* 0x000fe2000c101924 */
[----:B------:R-:W-:Y:S05]  /*0300*/  EXIT ;  /* 0x000000000000794d */ /* 0x000fea0003800000 */
.L_x_3:
[----:B------:R-:W-:-:S00]  /*0310*/  BRA `(.L_x_3) ;  /* 0xfffffffc00fc7947 */ /* 0x000fc0000383ffff */
[----:B------:R-:W-:-:S00]  /*0320*/  NOP ;  /* 0x0000000000007918 */ /* 0x000fc00000000000 */
        /* <DEDUP_REMOVED lines=13> */
.L_x_4:


//--------------------- .nv.global.init           --------------------------
	.section	.nv.global.init,"aw",@progbits
.nv.global.init:
	.type		$str$1,@object
	.size		$str$1,($str - $str$1)
$str$1:
        /*0000*/ 	.byte	0x62, 0x6c, 0x6f, 0x63, 0x6b, 0x44, 0x69, 0x6d, 0x2e, 0x78, 0x3a, 0x25, 0x64, 0x20, 0x2a, 0x20
        /*0010*/ 	.byte	0x67, 0x72, 0x69, 0x64, 0x44, 0x69, 0x6d, 0x2e, 0x78, 0x3a, 0x25, 0x64, 0x20, 0x3d, 0x20, 0x73
        /*0020*/ 	.byte	0x74, 0x72, 0x69, 0x64, 0x65, 0x3a, 0x25, 0x64, 0x0a, 0x00
	.type		$str,@object
	.size		$str,(.L_0 - $str)
$str:
        /*002a*/ 	.byte	0x74, 0x68, 0x72, 0x65, 0x61, 0x64, 0x49, 0x64, 0x78, 0x2e, 0x78, 0x3a, 0x25, 0x64, 0x20, 0x2b
        /*003a*/ 	.byte	0x20, 0x62, 0x6c, 0x6f, 0x63, 0x6b, 0x49, 0x64, 0x78, 0x2e, 0x78, 0x3a, 0x25, 0x64, 0x20, 0x2a
        /*004a*/ 	.byte	0x20, 0x62, 0x6c, 0x6f, 0x63, 0x6b, 0x44, 0x69, 0x6d, 0x2e, 0x78, 0x3a, 0x25, 0x64, 0x20, 0x3d
        /*005a*/ 	.byte	0x20, 0x69, 0x6e, 0x64, 0x65, 0x78, 0x3a, 0x25, 0x64, 0x0a, 0x00
.L_0:


//--------------------- .nv.shared.reserved.0     --------------------------
	.section	.nv.shared.reserved.0,"aw",@nobits
	.weak		__nv_reservedSMEM_offset_0_alias
	.size		__nv_reservedSMEM_offset_0_alias, 0, 64
	.other		__nv_reservedSMEM_offset_0_alias,@"STO_CUDA_RESERVED_SHARED STV_DEFAULT"
__nv_reservedSMEM_offset_0_alias:
	.zero		0
	.zero		64


//--------------------- .nv.constant0._Z3addPfS_S_i --------------------------
	.section	.nv.constant0._Z3addPfS_S_i,"a",@progbits
	.sectionflags	@""
	.align	4
.nv.constant0._Z3addPfS_S_i:
	.zero		924


//--------------------- SYMBOLS --------------------------

	.type		.nv.reservedSmem.offset0,@object
	.size		.nv.reservedSmem.offset0,0x4
	.type		vprintf,@function
